//
// Generated by NVIDIA NVVM Compiler
//
// Compiler Build ID: CL-36424714
// Cuda compilation tools, release 13.0, V13.0.88
// Based on NVVM 20.0.0
//

.version 9.0
.target sm_100
.address_size 64

	// .globl	_Z20convolution_1d_tiledPiS_i
.const .align 4 .b8 mask[28];
.extern .shared .align 16 .b8 s_array[];

.visible .entry _Z20convolution_1d_tiledPiS_i(
	.param .u64 .ptr .align 1 _Z20convolution_1d_tiledPiS_i_param_0,
	.param .u64 .ptr .align 1 _Z20convolution_1d_tiledPiS_i_param_1,
	.param .u32 _Z20convolution_1d_tiledPiS_i_param_2
)
{
	.reg .pred 	%p<2>;
	.reg .b32 	%r<33>;
	.reg .b64 	%rd<11>;

	ld.param.u64 	%rd3, [_Z20convolution_1d_tiledPiS_i_param_0];
	ld.param.u64 	%rd2, [_Z20convolution_1d_tiledPiS_i_param_1];
	cvta.to.global.u64 	%rd4, %rd3;
	mov.u32 	%r4, %ctaid.x;
	mov.u32 	%r1, %ntid.x;
	mov.u32 	%r5, %tid.x;
	mad.lo.s32 	%r2, %r4, %r1, %r5;
	mul.wide.s32 	%rd5, %r2, 4;
	add.s64 	%rd1, %rd4, %rd5;
	ld.global.u32 	%r6, [%rd1];
	shl.b32 	%r7, %r5, 2;
	mov.u32 	%r8, s_array;
	add.s32 	%r3, %r8, %r7;
	st.shared.u32 	[%r3], %r6;
	setp.gt.u32 	%p1, %r5, 5;
	@%p1 bra 	$L__BB0_2;
	shl.b32 	%r9, %r1, 2;
	cvt.u64.u32 	%rd6, %r9;
	add.s64 	%rd7, %rd1, %rd6;
	ld.global.u32 	%r10, [%rd7];
	add.s32 	%r11, %r3, %r9;
	st.shared.u32 	[%r11], %r10;
$L__BB0_2:
	bar.sync 	0;
	ld.shared.u32 	%r12, [%r3];
	ld.const.u32 	%r13, [mask];
	mul.lo.s32 	%r14, %r13, %r12;
	ld.shared.u32 	%r15, [%r3+4];
	ld.const.u32 	%r16, [mask+4];
	mad.lo.s32 	%r17, %r16, %r15, %r14;
	ld.shared.u32 	%r18, [%r3+8];
	ld.const.u32 	%r19, [mask+8];
	mad.lo.s32 	%r20, %r19, %r18, %r17;
	ld.shared.u32 	%r21, [%r3+12];
	ld.const.u32 	%r22, [mask+12];
	mad.lo.s32 	%r23, %r22, %r21, %r20;
	ld.shared.u32 	%r24, [%r3+16];
	ld.const.u32 	%r25, [mask+16];
	mad.lo.s32 	%r26, %r25, %r24, %r23;
	ld.shared.u32 	%r27, [%r3+20];
	ld.const.u32 	%r28, [mask+20];
	mad.lo.s32 	%r29, %r28, %r27, %r26;
	ld.shared.u32 	%r30, [%r3+24];
	ld.const.u32 	%r31, [mask+24];
	mad.lo.s32 	%r32, %r31, %r30, %r29;
	cvta.to.global.u64 	%rd8, %rd2;
	add.s64 	%rd10, %rd8, %rd5;
	st.global.u32 	[%rd10], %r32;
	ret;

}


// ===== COMPILED SASS (sm_100) =====

	.target	sm_100

	.elftype	@"ET_EXEC"


//--------------------- .note.nv.tkinfo           --------------------------
	.section	.note.nv.tkinfo,"",@"SHT_NOTE"
	.sectionflags	@"SHF_NOTE_NV_TKINFO"
	.tkinfo
        /*0018*/ 	.word	0x00000002
        /*0030*/ 	.string	""
        /*0030*/ 	.string	"ptxas"
        /*0030*/ 	.string	"Cuda compilation tools, release 13.0, V13.0.88"
        /*0030*/ 	.string	"Build cuda_13.0.r13.0/compiler.36424714_0"
        /*0030*/ 	.string	"-arch sm_100 -m 64 "



//--------------------- .note.nv.cuinfo           --------------------------
	.section	.note.nv.cuinfo,"",@"SHT_NOTE"
	.sectionflags	@"SHF_NOTE_NV_CUINFO"
        /*0018*/ 	.short	0x0002
        /*001a*/ 	.short	0x0064
        /*001c*/ 	.short	0x0082
	.zero		2


//--------------------- .nv.info                  --------------------------
	.section	.nv.info,"",@"SHT_CUDA_INFO"
	.align	4


	//----- nvinfo : EIATTR_REGCOUNT
	.align		4
        /*0000*/ 	.byte	0x04, 0x2f
        /*0002*/ 	.short	(.L_2 - .L_1)
	.align		4
.L_1:
        /*0004*/ 	.word	index@(_Z20convolution_1d_tiledPiS_i)
        /*0008*/ 	.word	0x00000018


	//----- nvinfo : EIATTR_FRAME_SIZE
	.align		4
.L_2:
        /*000c*/ 	.byte	0x04, 0x11
        /*000e*/ 	.short	(.L_4 - .L_3)
	.align		4
.L_3:
        /*0010*/ 	.word	index@(_Z20convolution_1d_tiledPiS_i)
        /*0014*/ 	.word	0x00000000


	//----- nvinfo : EIATTR_MIN_STACK_SIZE
	.align		4
.L_4:
        /*0018*/ 	.byte	0x04, 0x12
        /*001a*/ 	.short	(.L_6 - .L_5)
	.align		4
.L_5:
        /*001c*/ 	.word	index@(_Z20convolution_1d_tiledPiS_i)
        /*0020*/ 	.word	0x00000000
.L_6:


//--------------------- .nv.compat                --------------------------
	.section	.nv.compat,"",@"SHT_CUDA_COMPAT_INFO"
	.align	4
        /*0000*/ 	.byte	0x02, 0x09, 0x00, 0x00, 0x02, 0x02, 0x01, 0x00, 0x02, 0x05, 0x05, 0x00, 0x03, 0x07, 0x01, 0x01
        /*0010*/ 	.byte	0x02, 0x03, 0x00, 0x00, 0x02, 0x06, 0x01, 0x00, 0x04, 0x0b, 0x08, 0x00, 0x09, 0x00, 0x00, 0x00
        /*0020*/ 	.byte	0x00, 0x00, 0x00, 0x00


//--------------------- .nv.info._Z20convolution_1d_tiledPiS_i --------------------------
	.section	.nv.info._Z20convolution_1d_tiledPiS_i,"",@"SHT_CUDA_INFO"
	.sectionflags	@""
	.align	4


	//----- nvinfo : EIATTR_CUDA_API_VERSION
	.align		4
        /*0000*/ 	.byte	0x04, 0x37
        /*0002*/ 	.short	(.L_8 - .L_7)
.L_7:
        /*0004*/ 	.word	0x00000082


	//----- nvinfo : EIATTR_KPARAM_INFO
	.align		4
.L_8:
        /*0008*/ 	.byte	0x04, 0x17
        /*000a*/ 	.short	(.L_10 - .L_9)
.L_9:
        /*000c*/ 	.word	0x00000000
        /*0010*/ 	.short	0x0002
        /*0012*/ 	.short	0x0010
        /*0014*/ 	.byte	0x00, 0xf0, 0x11, 0x00


	//----- nvinfo : EIATTR_KPARAM_INFO
	.align		4
.L_10:
        /*0018*/ 	.byte	0x04, 0x17
        /*001a*/ 	.short	(.L_12 - .L_11)
.L_11:
        /*001c*/ 	.word	0x00000000
        /*0020*/ 	.short	0x0001
        /*0022*/ 	.short	0x0008
        /*0024*/ 	.byte	0x00, 0xf5, 0x21, 0x00


	//----- nvinfo : EIATTR_KPARAM_INFO
	.align		4
.L_12:
        /*0028*/ 	.byte	0x04, 0x17
        /*002a*/ 	.short	(.L_14 - .L_13)
.L_13:
        /*002c*/ 	.word	0x00000000
        /*0030*/ 	.short	0x0000
        /*0032*/ 	.short	0x0000
        /*0034*/ 	.byte	0x00, 0xf5, 0x21, 0x00


	//----- nvinfo : EIATTR_SPARSE_MMA_MASK
	.align		4
.L_14:
        /*0038*/ 	.byte	0x03, 0x50
        /*003a*/ 	.short	0x0000


	//----- nvinfo : EIATTR_MAXREG_COUNT
	.align		4
        /*003c*/ 	.byte	0x03, 0x1b
        /*003e*/ 	.short	0x00ff


	//----- nvinfo : EIATTR_NUM_BARRIERS
	.align		4
        /*0040*/ 	.byte	0x02, 0x4c
        /*0042*/ 	.byte	0x01
	.zero		1


	//----- nvinfo : EIATTR_MERCURY_ISA_VERSION
	.align		4
        /*0044*/ 	.byte	0x03, 0x5f
        /*0046*/ 	.short	0x0101


	//----- nvinfo : EIATTR_VRC_CTA_INIT_COUNT
	.align		4
        /*0048*/ 	.byte	0x02, 0x4a
	.zero		1
	.zero		1


	//----- nvinfo : EIATTR_EXIT_INSTR_OFFSETS
	.align		4
        /*004c*/ 	.byte	0x04, 0x1c
        /*004e*/ 	.short	(.L_16 - .L_15)


	//   ....[0]....
.L_15:
        /*0050*/ 	.word	0x000002a0


	//----- nvinfo : EIATTR_CBANK_PARAM_SIZE
	.align		4
.L_16:
        /*0054*/ 	.byte	0x03, 0x19
        /*0056*/ 	.short	0x0014


	//----- nvinfo : EIATTR_PARAM_CBANK
	.align		4
        /*0058*/ 	.byte	0x04, 0x0a
        /*005a*/ 	.short	(.L_18 - .L_17)
	.align		4
.L_17:
        /*005c*/ 	.word	index@(.nv.constant0._Z20convolution_1d_tiledPiS_i)
        /*0060*/ 	.short	0x0380
        /*0062*/ 	.short	0x0014


	//----- nvinfo : EIATTR_SW_WAR
	.align		4
.L_18:
        /*0064*/ 	.byte	0x04, 0x36
        /*0066*/ 	.short	(.L_20 - .L_19)
.L_19:
        /*0068*/ 	.word	0x00000008
.L_20:


//--------------------- .nv.callgraph             --------------------------
	.section	.nv.callgraph,"",@"SHT_CUDA_CALLGRAPH"
	.align	4
	.sectionentsize	8
	.align		4
        /*0000*/ 	.word	0x00000000
	.align		4
        /*0004*/ 	.word	0xffffffff
	.align		4
        /*0008*/ 	.word	0x00000000
	.align		4
        /*000c*/ 	.word	0xfffffffe
	.align		4
        /*0010*/ 	.word	0x00000000
	.align		4
        /*0014*/ 	.word	0xfffffffd
	.align		4
        /*0018*/ 	.word	0x00000000
	.align		4
        /*001c*/ 	.word	0xfffffffc


//--------------------- .nv.constant3             --------------------------
	.section	.nv.constant3,"a",@progbits
	.align	4
.nv.constant3:
	.type		mask,@object
	.size		mask,(.L_0 - mask)
mask:
	.zero		28
.L_0:


//--------------------- .text._Z20convolution_1d_tiledPiS_i --------------------------
	.section	.text._Z20convolution_1d_tiledPiS_i,"ax",@progbits
	.align	128
        .global         _Z20convolution_1d_tiledPiS_i
        .type           _Z20convolution_1d_tiledPiS_i,@function
        .size           _Z20convolution_1d_tiledPiS_i,(.L_x_1 - _Z20convolution_1d_tiledPiS_i)
        .other          _Z20convolution_1d_tiledPiS_i,@"STO_CUDA_ENTRY STV_DEFAULT"
_Z20convolution_1d_tiledPiS_i:
.text._Z20convolution_1d_tiledPiS_i:
[----:B------:R-:W-:Y:S01]  /*0000*/  LDC R1, c[0x0][0x37c] ;  /* 0x0000df00ff017b82 */ /* 0x000fe20000000800 */
[----:B------:R-:W0:Y:S07]  /*0010*/  S2R R9, SR_TID.X ;  /* 0x0000000000097919 */ /* 0x000e2e0000002100 */
[----:B------:R-:W1:Y:S01]  /*0020*/  S2UR UR4, SR_CTAID.X ;  /* 0x00000000000479c3 */ /* 0x000e620000002500 */
[----:B------:R-:W2:Y:S01]  /*0030*/  LDCU.64 UR6, c[0x0][0x358] ;  /* 0x00006b00ff0677ac */ /* 0x000ea20008000a00 */
[----:B------:R-:W3:Y:S06]  /*0040*/  LDCU.128 UR8, c[0x3][URZ] ;  /* 0x00c00000ff0877ac */ /* 0x000eec0008000c00 */
[----:B------:R-:W1:Y:S08]  /*0050*/  LDC R0, c[0x0][0x360] ;  /* 0x0000d800ff007b82 */ /* 0x000e700000000800 */
[----:B------:R-:W4:Y:S01]  /*0060*/  LDC.64 R2, c[0x0][0x380] ;  /* 0x0000e000ff027b82 */ /* 0x000f220000000a00 */
[----:B0-----:R-:W-:Y:S01]  /*0070*/  ISETP.GT.U32.AND P0, PT, R9, 0x5, PT ;  /* 0x000000050900780c */ /* 0x001fe20003f04070 */
[----:B-1----:R-:W-:-:S04]  /*0080*/  IMAD R7, R0, UR4, R9 ;  /* 0x0000000400077c24 */ /* 0x002fc8000f8e0209 */
[----:B----4-:R-:W-:-:S08]  /*0090*/  IMAD.WIDE R2, R7, 0x4, R2 ;  /* 0x0000000407027825 */ /* 0x010fd000078e0202 */
[----:B------:R-:W-:-:S04]  /*00a0*/  @!P0 SHF.L.U32 R0, R0, 0x2, RZ ;  /* 0x0000000200008819 */ /* 0x000fc800000006ff */
[----:B------:R-:W-:Y:S02]  /*00b0*/  @!P0 IADD3 R4, P1, PT, R2, R0, RZ ;  /* 0x0000000002048210 */ /* 0x000fe40007f3e0ff */
[----:B--2---:R-:W2:Y:S02]  /*00c0*/  LDG.E R2, desc[UR6][R2.64] ;  /* 0x0000000602027981 */ /* 0x004ea4000c1e1900 */
[----:B------:R-:W-:-:S05]  /*00d0*/  @!P0 IADD3.X R5, PT, PT, RZ, R3, RZ, P1, !PT ;  /* 0x00000003ff058210 */ /* 0x000fca0000ffe4ff */
[----:B------:R-:W4:Y:S01]  /*00e0*/  @!P0 LDG.E R4, desc[UR6][R4.64] ;  /* 0x0000000604048981 */ /* 0x000f22000c1e1900 */
[----:B------:R-:W0:Y:S01]  /*00f0*/  S2UR UR5, SR_CgaCtaId ;  /* 0x00000000000579c3 */ /* 0x000e220000008800 */
[----:B------:R-:W-:Y:S02]  /*0100*/  UMOV UR4, 0x400 ;  /* 0x0000040000047882 */ /* 0x000fe40000000000 */
[----:B0-----:R-:W-:-:S06]  /*0110*/  ULEA UR4, UR5, UR4, 0x18 ;  /* 0x0000000405047291 */ /* 0x001fcc000f8ec0ff */
[----:B------:R-:W-:-:S04]  /*0120*/  LEA R9, R9, UR4, 0x2 ;  /* 0x0000000409097c11 */ /* 0x000fc8000f8e10ff */
[----:B------:R-:W-:Y:S01]  /*0130*/  @!P0 IADD3 R11, PT, PT, R9, R0, RZ ;  /* 0x00000000090b8210 */ /* 0x000fe20007ffe0ff */
[----:B------:R-:W0:Y:S01]  /*0140*/  LDCU.64 UR4, c[0x3][0x10] ;  /* 0x00c00200ff0477ac */ /* 0x000e220008000a00 */
[----:B--2---:R1:W-:Y:S04]  /*0150*/  STS [R9], R2 ;  /* 0x0000000209007388 */ /* 0x0043e80000000800 */
[----:B----4-:R-:W-:Y:S01]  /*0160*/  @!P0 STS [R11], R4 ;  /* 0x000000040b008388 */ /* 0x010fe20000000800 */
[----:B-1----:R-:W1:Y:S08]  /*0170*/  LDC.64 R2, c[0x0][0x388] ;  /* 0x0000e200ff027b82 */ /* 0x002e700000000a00 */
[----:B------:R-:W-:Y:S06]  /*0180*/  BAR.SYNC.DEFER_BLOCKING 0x0 ;  /* 0x0000000000007b1d */ /* 0x000fec0000010000 */
[----:B------:R-:W3:Y:S04]  /*0190*/  LDS R0, [R9] ;  /* 0x0000000009007984 */ /* 0x000ee80000000800 */
[----:B------:R-:W2:Y:S04]  /*01a0*/  LDS R13, [R9+0x4] ;  /* 0x00000400090d7984 */ /* 0x000ea80000000800 */
[----:B------:R-:W4:Y:S04]  /*01b0*/  LDS R5, [R9+0x8] ;  /* 0x0000080009057984 */ /* 0x000f280000000800 */
[----:B------:R-:W5:Y:S04]  /*01c0*/  LDS R15, [R9+0xc] ;  /* 0x00000c00090f7984 */ /* 0x000f680000000800 */
[----:B------:R-:W0:Y:S04]  /*01d0*/  LDS R17, [R9+0x10] ;  /* 0x0000100009117984 */ /* 0x000e280000000800 */
[----:B------:R-:W1:Y:S04]  /*01e0*/  LDS R19, [R9+0x14] ;  /* 0x0000140009137984 */ /* 0x000e680000000800 */
[----:B------:R-:W1:Y:S01]  /*01f0*/  LDS R21, [R9+0x18] ;  /* 0x0000180009157984 */ /* 0x000e620000000800 */
[----:B---3--:R-:W-:Y:S01]  /*0200*/  IMAD R0, R0, UR8, RZ ;  /* 0x0000000800007c24 */ /* 0x008fe2000f8e02ff */
[----:B------:R-:W3:Y:S03]  /*0210*/  LDCU UR8, c[0x3][0x18] ;  /* 0x00c00300ff0877ac */ /* 0x000ee60008000800 */
[----:B--2---:R-:W-:-:S04]  /*0220*/  IMAD R0, R13, UR9, R0 ;  /* 0x000000090d007c24 */ /* 0x004fc8000f8e0200 */
[----:B----4-:R-:W-:-:S04]  /*0230*/  IMAD R0, R5, UR10, R0 ;  /* 0x0000000a05007c24 */ /* 0x010fc8000f8e0200 */
[----:B-----5:R-:W-:-:S04]  /*0240*/  IMAD R0, R15, UR11, R0 ;  /* 0x0000000b0f007c24 */ /* 0x020fc8000f8e0200 */
[----:B0-----:R-:W-:-:S04]  /*0250*/  IMAD R0, R17, UR4, R0 ;  /* 0x0000000411007c24 */ /* 0x001fc8000f8e0200 */
[----:B-1----:R-:W-:Y:S02]  /*0260*/  IMAD R0, R19, UR5, R0 ;  /* 0x0000000513007c24 */ /* 0x002fe4000f8e0200 */
[----:B------:R-:W-:-:S04]  /*0270*/  IMAD.WIDE R2, R7, 0x4, R2 ;  /* 0x0000000407027825 */ /* 0x000fc800078e0202 */
[----:B---3--:R-:W-:-:S05]  /*0280*/  IMAD R21, R21, UR8, R0 ;  /* 0x0000000815157c24 */ /* 0x008fca000f8e0200 */
[----:B------:R-:W-:Y:S01]  /*0290*/  STG.E desc[UR6][R2.64], R21 ;  /* 0x0000001502007986 */ /* 0x000fe2000c101906 */
[----:B------:R-:W-:Y:S05]  /*02a0*/  EXIT ;  /* 0x000000000000794d */ /* 0x000fea0003800000 */
.L_x_0:
[----:B------:R-:W-:-:S00]  /*02b0*/  BRA `(.L_x_0) ;  /* 0xfffffffc00fc7947 */ /* 0x000fc0000383ffff */
[----:B------:R-:W-:-:S00]  /*02c0*/  NOP ;  /* 0x0000000000007918 */ /* 0x000fc00000000000 */
        /* <DEDUP_REMOVED lines=11> */
.L_x_1:


//--------------------- .nv.shared._Z20convolution_1d_tiledPiS_i --------------------------
	.section	.nv.shared._Z20convolution_1d_tiledPiS_i,"aw",@nobits
	.sectionflags	@""
	.align	16
	.zero		1024


//--------------------- .nv.shared.reserved.0     --------------------------
	.section	.nv.shared.reserved.0,"aw",@nobits
	.weak		__nv_reservedSMEM_offset_0_alias
	.size		__nv_reservedSMEM_offset_0_alias, 0, 64
	.other		__nv_reservedSMEM_offset_0_alias,@"STO_CUDA_RESERVED_SHARED STV_DEFAULT"
__nv_reservedSMEM_offset_0_alias:
	.zero		0
	.zero		64


//--------------------- .nv.constant0._Z20convolution_1d_tiledPiS_i --------------------------
	.section	.nv.constant0._Z20convolution_1d_tiledPiS_i,"a",@progbits
	.sectionflags	@""
	.align	4
.nv.constant0._Z20convolution_1d_tiledPiS_i:
	.zero		916


//--------------------- SYMBOLS --------------------------

	.type		.nv.reservedSmem.offset0,@object
	.size		.nv.reservedSmem.offset0,0x4
	.type		.nv.reservedSmem.cap,@object
	.size		.nv.reservedSmem.cap,0x4
